	.headerflags	@"EF_CUDA_TEXMODE_UNIFIED EF_CUDA_64BIT_ADDRESS EF_CUDA_ACCELERATORS EF_CUDA_SM90 EF_CUDA_VIRTUAL_SM(EF_CUDA_SM90)"
	.elftype	@"ET_EXEC"


//--------------------- .nv.info                  --------------------------
	.section	.nv.info,"",@"SHT_CUDA_INFO"
	.align	4


	//----- nvinfo : EIATTR_REGCOUNT
	.align		4
        /*0000*/ 	.byte	0x04, 0x2f
        /*0002*/ 	.short	(.L_3 - .L_2)
	.align		4
.L_2:
        /*0004*/ 	.word	index@(triton_poi_fused__native_batch_norm_legit_no_training_add_convolution_relu_1)
        /*0008*/ 	.word	0x0000001e


	//----- nvinfo : EIATTR_MIN_STACK_SIZE
	.align		4
.L_3:
        /*000c*/ 	.byte	0x04, 0x12
        /*000e*/ 	.short	(.L_5 - .L_4)
	.align		4
.L_4:
        /*0010*/ 	.word	index@(triton_poi_fused__native_batch_norm_legit_no_training_add_convolution_relu_1)
        /*0014*/ 	.word	0x00000000


	//----- nvinfo : EIATTR_FRAME_SIZE
	.align		4
.L_5:
        /*0018*/ 	.byte	0x04, 0x11
        /*001a*/ 	.short	(.L_7 - .L_6)
	.align		4
.L_6:
        /*001c*/ 	.word	index@(triton_poi_fused__native_batch_norm_legit_no_training_add_convolution_relu_1)
        /*0020*/ 	.word	0x00000000


	//----- nvinfo : EIATTR_MIN_STACK_SIZE
	.align		4
.L_7:
        /*0024*/ 	.byte	0x04, 0x12
        /*0026*/ 	.short	(.L_9 - .L_8)
	.align		4
.L_8:
        /*0028*/ 	.word	index@(triton_poi_fused__native_batch_norm_legit_no_training_add_convolution_relu_1)
        /*002c*/ 	.word	0x00000000
.L_9:


//--------------------- .nv.info.triton_poi_fused__native_batch_norm_legit_no_training_add_convolution_relu_1 --------------------------
	.section	.nv.info.triton_poi_fused__native_batch_norm_legit_no_training_add_convolution_relu_1,"",@"SHT_CUDA_INFO"
	.sectionflags	@""
	.align	4


	//----- nvinfo : EIATTR_CUDA_API_VERSION
	.align		4
        /*0000*/ 	.byte	0x04, 0x37
        /*0002*/ 	.short	(.L_11 - .L_10)
.L_10:
        /*0004*/ 	.word	0x0000007c


	//----- nvinfo : EIATTR_KPARAM_INFO
	.align		4
.L_11:
        /*0008*/ 	.byte	0x04, 0x17
        /*000a*/ 	.short	(.L_13 - .L_12)
.L_12:
        /*000c*/ 	.word	0x00000000
        /*0010*/ 	.short	0x000c
        /*0012*/ 	.short	0x0060
        /*0014*/ 	.byte	0x00, 0xf0, 0x11, 0x00


	//----- nvinfo : EIATTR_KPARAM_INFO
	.align		4
.L_13:
        /*0018*/ 	.byte	0x04, 0x17
        /*001a*/ 	.short	(.L_15 - .L_14)
.L_14:
        /*001c*/ 	.word	0x00000000
        /*0020*/ 	.short	0x000b
        /*0022*/ 	.short	0x0058
        /*0024*/ 	.byte	0x00, 0xf4, 0x21, 0x00


	//----- nvinfo : EIATTR_KPARAM_INFO
	.align		4
.L_15:
        /*0028*/ 	.byte	0x04, 0x17
        /*002a*/ 	.short	(.L_17 - .L_16)
.L_16:
        /*002c*/ 	.word	0x00000000
        /*0030*/ 	.short	0x000a
        /*0032*/ 	.short	0x0050
        /*0034*/ 	.byte	0x00, 0xf4, 0x21, 0x00


	//----- nvinfo : EIATTR_KPARAM_INFO
	.align		4
.L_17:
        /*0038*/ 	.byte	0x04, 0x17
        /*003a*/ 	.short	(.L_19 - .L_18)
.L_18:
        /*003c*/ 	.word	0x00000000
        /*0040*/ 	.short	0x0009
        /*0042*/ 	.short	0x0048
        /*0044*/ 	.byte	0x00, 0xf4, 0x21, 0x00


	//----- nvinfo : EIATTR_KPARAM_INFO
	.align		4
.L_19:
        /*0048*/ 	.byte	0x04, 0x17
        /*004a*/ 	.short	(.L_21 - .L_20)
.L_20:
        /*004c*/ 	.word	0x00000000
        /*0050*/ 	.short	0x0008
        /*0052*/ 	.short	0x0040
        /*0054*/ 	.byte	0x00, 0xf4, 0x21, 0x00


	//----- nvinfo : EIATTR_KPARAM_INFO
	.align		4
.L_21:
        /*0058*/ 	.byte	0x04, 0x17
        /*005a*/ 	.short	(.L_23 - .L_22)
.L_22:
        /*005c*/ 	.word	0x00000000
        /*0060*/ 	.short	0x0007
        /*0062*/ 	.short	0x0038
        /*0064*/ 	.byte	0x00, 0xf4, 0x21, 0x00


	//----- nvinfo : EIATTR_KPARAM_INFO
	.align		4
.L_23:
        /*0068*/ 	.byte	0x04, 0x17
        /*006a*/ 	.short	(.L_25 - .L_24)
.L_24:
        /*006c*/ 	.word	0x00000000
        /*0070*/ 	.short	0x0006
        /*0072*/ 	.short	0x0030
        /*0074*/ 	.byte	0x00, 0xf4, 0x21, 0x00


	//----- nvinfo : EIATTR_KPARAM_INFO
	.align		4
.L_25:
        /*0078*/ 	.byte	0x04, 0x17
        /*007a*/ 	.short	(.L_27 - .L_26)
.L_26:
        /*007c*/ 	.word	0x00000000
        /*0080*/ 	.short	0x0005
        /*0082*/ 	.short	0x0028
        /*0084*/ 	.byte	0x00, 0xf4, 0x21, 0x00


	//----- nvinfo : EIATTR_KPARAM_INFO
	.align		4
.L_27:
        /*0088*/ 	.byte	0x04, 0x17
        /*008a*/ 	.short	(.L_29 - .L_28)
.L_28:
        /*008c*/ 	.word	0x00000000
        /*0090*/ 	.short	0x0004
        /*0092*/ 	.short	0x0020
        /*0094*/ 	.byte	0x00, 0xf4, 0x21, 0x00


	//----- nvinfo : EIATTR_KPARAM_INFO
	.align		4
.L_29:
        /*0098*/ 	.byte	0x04, 0x17
        /*009a*/ 	.short	(.L_31 - .L_30)
.L_30:
        /*009c*/ 	.word	0x00000000
        /*00a0*/ 	.short	0x0003
        /*00a2*/ 	.short	0x0018
        /*00a4*/ 	.byte	0x00, 0xf4, 0x21, 0x00


	//----- nvinfo : EIATTR_KPARAM_INFO
	.align		4
.L_31:
        /*00a8*/ 	.byte	0x04, 0x17
        /*00aa*/ 	.short	(.L_33 - .L_32)
.L_32:
        /*00ac*/ 	.word	0x00000000
        /*00b0*/ 	.short	0x0002
        /*00b2*/ 	.short	0x0010
        /*00b4*/ 	.byte	0x00, 0xf4, 0x21, 0x00


	//----- nvinfo : EIATTR_KPARAM_INFO
	.align		4
.L_33:
        /*00b8*/ 	.byte	0x04, 0x17
        /*00ba*/ 	.short	(.L_35 - .L_34)
.L_34:
        /*00bc*/ 	.word	0x00000000
        /*00c0*/ 	.short	0x0001
        /*00c2*/ 	.short	0x0008
        /*00c4*/ 	.byte	0x00, 0xf4, 0x21, 0x00


	//----- nvinfo : EIATTR_KPARAM_INFO
	.align		4
.L_35:
        /*00c8*/ 	.byte	0x04, 0x17
        /*00ca*/ 	.short	(.L_37 - .L_36)
.L_36:
        /*00cc*/ 	.word	0x00000000
        /*00d0*/ 	.short	0x0000
        /*00d2*/ 	.short	0x0000
        /*00d4*/ 	.byte	0x00, 0xf4, 0x21, 0x00


	//----- nvinfo : EIATTR_SPARSE_MMA_MASK
	.align		4
.L_37:
        /*00d8*/ 	.byte	0x03, 0x50
        /*00da*/ 	.short	0x0000


	//----- nvinfo : EIATTR_MAXREG_COUNT
	.align		4
        /*00dc*/ 	.byte	0x03, 0x1b
        /*00de*/ 	.short	0x00ff


	//----- nvinfo : EIATTR_EXIT_INSTR_OFFSETS
	.align		4
        /*00e0*/ 	.byte	0x04, 0x1c
        /*00e2*/ 	.short	(.L_39 - .L_38)


	//   ....[0]....
.L_38:
        /*00e4*/ 	.word	0x00000650


	//----- nvinfo : EIATTR_REQNTID
	.align		4
.L_39:
        /*00e8*/ 	.byte	0x04, 0x10
        /*00ea*/ 	.short	(.L_41 - .L_40)
.L_40:
        /*00ec*/ 	.word	0x00000100
        /*00f0*/ 	.word	0x00000001
        /*00f4*/ 	.word	0x00000001


	//----- nvinfo : EIATTR_CBANK_PARAM_SIZE
	.align		4
.L_41:
        /*00f8*/ 	.byte	0x03, 0x19
        /*00fa*/ 	.short	0x0064


	//----- nvinfo : EIATTR_PARAM_CBANK
	.align		4
        /*00fc*/ 	.byte	0x04, 0x0a
        /*00fe*/ 	.short	(.L_43 - .L_42)
	.align		4
.L_42:
        /*0100*/ 	.word	index@(.nv.constant0.triton_poi_fused__native_batch_norm_legit_no_training_add_convolution_relu_1)
        /*0104*/ 	.short	0x0210
        /*0106*/ 	.short	0x0064


	//----- nvinfo : EIATTR_SW_WAR
	.align		4
.L_43:
        /*0108*/ 	.byte	0x04, 0x36
        /*010a*/ 	.short	(.L_45 - .L_44)
.L_44:
        /*010c*/ 	.word	0x00000008
.L_45:


//--------------------- .nv.callgraph             --------------------------
	.section	.nv.callgraph,"",@"SHT_CUDA_CALLGRAPH"
	.align	4
	.sectionentsize	8
	.align		4
        /*0000*/ 	.word	0x00000000
	.align		4
        /*0004*/ 	.word	0xffffffff
	.align		4
        /*0008*/ 	.word	0x00000000
	.align		4
        /*000c*/ 	.word	0xfffffffe
	.align		4
        /*0010*/ 	.word	0x00000000
	.align		4
        /*0014*/ 	.word	0xfffffffd
	.align		4
        /*0018*/ 	.word	0x00000000
	.align		4
        /*001c*/ 	.word	0xfffffffc


//--------------------- .nv.constant4             --------------------------
	.section	.nv.constant4,"a",@progbits
	.align	8
	.align		8
.nv.constant4:
        /*0000*/ 	.dword	_$_str
	.align		8
        /*0008*/ 	.dword	_$_str_$_2


//--------------------- .text.triton_poi_fused__native_batch_norm_legit_no_training_add_convolution_relu_1 --------------------------
	.section	.text.triton_poi_fused__native_batch_norm_legit_no_training_add_convolution_relu_1,"ax",@progbits
	.align	128
        .global         triton_poi_fused__native_batch_norm_legit_no_training_add_convolution_relu_1
        .type           triton_poi_fused__native_batch_norm_legit_no_training_add_convolution_relu_1,@function
        .size           triton_poi_fused__native_batch_norm_legit_no_training_add_convolution_relu_1,(.L_x_1 - triton_poi_fused__native_batch_norm_legit_no_training_add_convolution_relu_1)
        .other          triton_poi_fused__native_batch_norm_legit_no_training_add_convolution_relu_1,@"STO_CUDA_ENTRY STV_DEFAULT"
triton_poi_fused__native_batch_norm_legit_no_training_add_convolution_relu_1:
.text.triton_poi_fused__native_batch_norm_legit_no_training_add_convolution_relu_1:
[----:B------:R-:W-:Y:S01]  /*0000*/  LDC R1, c[0x0][0x28] ;  /* 0x00000a00ff017b82 */ /* 0x000fe20000000800 */
[----:B------:R-:W1:Y:S07]  /*0010*/  S2R R0, SR_TID.X ;  /* 0x0000000000007919 */ /* 0x000e6e0000002100 */
[----:B------:R-:W2:Y:S01]  /*0020*/  LDC.64 R18, c[0x0][0x258] ;  /* 0x00009600ff127b82 */ /* 0x000ea20000000a00 */
[----:B------:R-:W-:Y:S01]  /*0030*/  ULDC.64 UR4, c[0x0][0x208] ;  /* 0x0000820000047ab9 */ /* 0x000fe20000000a00 */
[----:B------:R-:W3:Y:S06]  /*0040*/  S2R R5, SR_CTAID.X ;  /* 0x0000000000057919 */ /* 0x000eec0000002500 */
[----:B------:R-:W4:Y:S08]  /*0050*/  LDC.64 R6, c[0x0][0x228] ;  /* 0x00008a00ff067b82 */ /* 0x000f300000000a00 */
[----:B------:R-:W5:Y:S08]  /*0060*/  LDC.64 R22, c[0x0][0x230] ;  /* 0x00008c00ff167b82 */ /* 0x000f700000000a00 */
[----:B------:R-:W2:Y:S01]  /*0070*/  LDC.64 R8, c[0x0][0x240] ;  /* 0x00009000ff087b82 */ /* 0x000ea20000000a00 */
[----:B-1----:R-:W-:-:S07]  /*0080*/  SHF.L.U32 R0, R0, 0x1, RZ ;  /* 0x0000000100007819 */ /* 0x002fce00000006ff */
[----:B------:R-:W1:Y:S01]  /*0090*/  LDC.64 R10, c[0x0][0x220] ;  /* 0x00008800ff0a7b82 */ /* 0x000e620000000a00 */
[----:B---3--:R-:W-:Y:S02]  /*00a0*/  SHF.R.S32.HI R3, RZ, 0x16, R5 ;  /* 0x00000016ff037819 */ /* 0x008fe40000011405 */
[----:B------:R-:W-:Y:S02]  /*00b0*/  LOP3.LUT R0, R0, 0x1fe, RZ, 0xc0, !PT ;  /* 0x000001fe00007812 */ /* 0x000fe400078ec0ff */
[----:B------:R-:W-:-:S03]  /*00c0*/  SGXT R3, R3, 0x1 ;  /* 0x000000010303781a */ /* 0x000fc60000000200 */
[----:B------:R-:W3:Y:S01]  /*00d0*/  LDC.64 R12, c[0x0][0x210] ;  /* 0x00008400ff0c7b82 */ /* 0x000ee20000000a00 */
[----:B------:R-:W-:-:S04]  /*00e0*/  LEA R16, R5, R0, 0x9 ;  /* 0x0000000005107211 */ /* 0x000fc800078e48ff */
[----:B------:R-:W-:-:S04]  /*00f0*/  LEA.HI R3, R3, R16, RZ, 0x12 ;  /* 0x0000001003037211 */ /* 0x000fc800078f90ff */
[----:B------:R-:W-:-:S04]  /*0100*/  SHF.R.S32.HI R0, RZ, 0x12, R3 ;  /* 0x00000012ff007819 */ /* 0x000fc80000011403 */
[----:B------:R-:W-:-:S04]  /*0110*/  SHF.R.S32.HI R2, RZ, 0xf, R0 ;  /* 0x0000000fff027819 */ /* 0x000fc80000011400 */
[----:B------:R-:W-:-:S04]  /*0120*/  LOP3.LUT R3, R2, 0xffff, RZ, 0xc0, !PT ;  /* 0x0000ffff02037812 */ /* 0x000fc800078ec0ff */
[----:B------:R-:W-:-:S04]  /*0130*/  LEA.HI R2, R3, R0, RZ, 0x14 ;  /* 0x0000000003027211 */ /* 0x000fc800078fa0ff */
[----:B------:R-:W-:Y:S02]  /*0140*/  LOP3.LUT R4, R2, 0xfff0, RZ, 0xc0, !PT ;  /* 0x0000fff002047812 */ /* 0x000fe400078ec0ff */
[----:B------:R-:W1:Y:S02]  /*0150*/  LDC.64 R2, c[0x0][0x238] ;  /* 0x00008e00ff027b82 */ /* 0x000e640000000a00 */
[----:B------:R-:W-:-:S04]  /*0160*/  IADD3 R4, RZ, -R4, RZ ;  /* 0x80000004ff047210 */ /* 0x000fc80007ffe0ff */
[----:B------:R-:W-:-:S04]  /*0170*/  PRMT R5, R4, 0x7710, RZ ;  /* 0x0000771004057816 */ /* 0x000fc800000000ff */
[----:B------:R-:W-:Y:S02]  /*0180*/  IADD3 R0, R0, R5, RZ ;  /* 0x0000000500007210 */ /* 0x000fe40007ffe0ff */
[----:B------:R-:W3:Y:S02]  /*0190*/  LDC.64 R4, c[0x0][0x248] ;  /* 0x00009200ff047b82 */ /* 0x000ee40000000a00 */
[----:B------:R-:W-:-:S05]  /*01a0*/  PRMT R15, R0, 0x9910, RZ ;  /* 0x00009910000f7816 */ /* 0x000fca00000000ff */
[----:B01----:R-:W-:-:S05]  /*01b0*/  IMAD.WIDE R2, R15, 0x4, R2 ;  /* 0x000000040f027825 */ /* 0x003fca00078e0202 */
[----:B------:R0:W3:Y:S01]  /*01c0*/  LDG.E.EL R0, desc[UR4][R2.64] ;  /* 0x0000000402007981 */ /* 0x0000e2000c2e1900 */
[----:B--2---:R-:W-:-:S05]  /*01d0*/  IMAD.WIDE R18, R15, 0x4, R18 ;  /* 0x000000040f127825 */ /* 0x004fca00078e0212 */
[----:B------:R-:W2:Y:S01]  /*01e0*/  LDG.E.EL R14, desc[UR4][R18.64] ;  /* 0x00000004120e7981 */ /* 0x000ea2000c2e1900 */
[----:B----4-:R-:W-:Y:S01]  /*01f0*/  IMAD.WIDE R6, R16, 0x4, R6 ;  /* 0x0000000410067825 */ /* 0x010fe200078e0206 */
[----:B0-----:R-:W0:Y:S03]  /*0200*/  LDC.64 R2, c[0x0][0x250] ;  /* 0x00009400ff027b82 */ /* 0x001e260000000a00 */
[C---:B-----5:R-:W-:Y:S02]  /*0210*/  IMAD.WIDE R22, R15.reuse, 0x4, R22 ;  /* 0x000000040f167825 */ /* 0x060fe400078e0216 */
[----:B------:R-:W4:Y:S04]  /*0220*/  LDG.E.64 R6, desc[UR4][R6.64] ;  /* 0x0000000406067981 */ /* 0x000f28000c1e1b00 */
[----:B------:R0:W4:Y:S01]  /*0230*/  LDG.E.EL R17, desc[UR4][R22.64] ;  /* 0x0000000416117981 */ /* 0x000122000c2e1900 */
[----:B------:R-:W-:-:S02]  /*0240*/  IMAD.WIDE R24, R15, 0x4, R8 ;  /* 0x000000040f187825 */ /* 0x000fc400078e0208 */
[----:B------:R-:W1:Y:S02]  /*0250*/  LDC.64 R8, c[0x0][0x260] ;  /* 0x00009800ff087b82 */ /* 0x000e640000000a00 */
[C---:B---3--:R-:W-:Y:S01]  /*0260*/  IMAD.WIDE R26, R15.reuse, 0x4, R4 ;  /* 0x000000040f1a7825 */ /* 0x048fe200078e0204 */
[----:B------:R-:W3:Y:S04]  /*0270*/  LDG.E.EL R19, desc[UR4][R24.64] ;  /* 0x0000000418137981 */ /* 0x000ee8000c2e1900 */
[----:B------:R-:W3:Y:S01]  /*0280*/  LDG.E.EL R18, desc[UR4][R26.64] ;  /* 0x000000041a127981 */ /* 0x000ee2000c2e1900 */
[----:B------:R-:W5:Y:S01]  /*0290*/  LDC.64 R4, c[0x0][0x268] ;  /* 0x00009a00ff047b82 */ /* 0x000f620000000a00 */
[----:B------:R-:W-:-:S04]  /*02a0*/  IMAD.WIDE R20, R15, 0x4, R10 ;  /* 0x000000040f147825 */ /* 0x000fc800078e020a */
[----:B------:R-:W-:Y:S02]  /*02b0*/  IMAD.WIDE R10, R16, 0x4, R12 ;  /* 0x00000004100a7825 */ /* 0x000fe400078e020c */
[----:B------:R-:W3:Y:S04]  /*02c0*/  LDG.E.EL R20, desc[UR4][R20.64] ;  /* 0x0000000414147981 */ /* 0x000ee8000c2e1900 */
[----:B------:R-:W3:Y:S01]  /*02d0*/  LDG.E.64 R12, desc[UR4][R10.64] ;  /* 0x000000040a0c7981 */ /* 0x000ee2000c1e1b00 */
[----:B0-----:R-:W-:-:S05]  /*02e0*/  IMAD.WIDE R22, R15, 0x4, R2 ;  /* 0x000000040f167825 */ /* 0x001fca00078e0202 */
[----:B------:R-:W3:Y:S01]  /*02f0*/  LDG.E.EL R2, desc[UR4][R22.64] ;  /* 0x0000000416027981 */ /* 0x000ee2000c2e1900 */
[----:B-1----:R-:W-:-:S04]  /*0300*/  IMAD.WIDE R8, R15, 0x4, R8 ;  /* 0x000000040f087825 */ /* 0x002fc800078e0208 */
[----:B-----5:R-:W-:Y:S02]  /*0310*/  IMAD.WIDE R4, R15, 0x4, R4 ;  /* 0x000000040f047825 */ /* 0x020fe400078e0204 */
[----:B------:R0:W5:Y:S04]  /*0320*/  LDG.E.EL R8, desc[UR4][R8.64] ;  /* 0x0000000408087981 */ /* 0x000168000c2e1900 */
[----:B------:R1:W5:Y:S01]  /*0330*/  LDG.E.EL R3, desc[UR4][R4.64] ;  /* 0x0000000404037981 */ /* 0x000362000c2e1900 */
[----:B0-----:R-:W-:Y:S01]  /*0340*/  HFMA2.MMA R9, -RZ, RZ, 1.625, 0 ;  /* 0x3e800000ff097435 */ /* 0x001fe200000001ff */
[----:B------:R-:W-:-:S04]  /*0350*/  FADD R0, R0, 9.9999997473787516356e-06 ;  /* 0x3727c5ac00007421 */ /* 0x000fc80000000000 */
[----:B------:R-:W0:Y:S01]  /*0360*/  MUFU.SQRT R15, R0 ;  /* 0x00000000000f7308 */ /* 0x000e220000002000 */
[----:B--2---:R-:W-:Y:S01]  /*0370*/  FADD R14, R14, 9.9999997473787516356e-06 ;  /* 0x3727c5ac0e0e7421 */ /* 0x004fe20000000000 */
[C---:B0-----:R-:W-:Y:S02]  /*0380*/  FSETP.GT.AND P1, PT, R15.reuse, 8.50705917302346158658e+37, PT ;  /* 0x7e8000000f00780b */ /* 0x041fe40003f24000 */
[----:B------:R-:W-:-:S04]  /*0390*/  FSETP.GEU.AND P2, PT, R15, 1.175494350822287508e-38, PT ;  /* 0x008000000f00780b */ /* 0x000fc80003f4e000 */
[----:B------:R-:W0:Y:S07]  /*03a0*/  MUFU.SQRT R14, R14 ;  /* 0x0000000e000e7308 */ /* 0x000e2e0000002000 */
[----:B------:R-:W-:-:S04]  /*03b0*/  @P1 FMUL R15, R15, 0.25 ;  /* 0x3e8000000f0f1820 */ /* 0x000fc80000400000 */
[----:B------:R-:W-:Y:S01]  /*03c0*/  @!P2 FMUL R15, R15, 16777216 ;  /* 0x4b8000000f0fa820 */ /* 0x000fe20000400000 */
[----:B0-----:R-:W-:-:S05]  /*03d0*/  FSETP.GT.AND P0, PT, R14, 8.50705917302346158658e+37, PT ;  /* 0x7e8000000e00780b */ /* 0x001fca0003f04000 */
[----:B------:R-:W0:Y:S01]  /*03e0*/  MUFU.RCP R15, R15 ;  /* 0x0000000f000f7308 */ /* 0x000e220000001000 */
[----:B-1----:R-:W-:Y:S02]  /*03f0*/  FSEL R4, R9, 1, P1 ;  /* 0x3f80000009047808 */ /* 0x002fe40000800000 */
[----:B------:R-:W-:-:S03]  /*0400*/  FSETP.GEU.AND P1, PT, R14, 1.175494350822287508e-38, PT ;  /* 0x008000000e00780b */ /* 0x000fc60003f2e000 */
[----:B------:R-:W-:Y:S01]  /*0410*/  @!P2 FMUL R4, R4, 16777216 ;  /* 0x4b8000000404a820 */ /* 0x000fe20000400000 */
[--C-:B----4-:R-:W-:Y:S01]  /*0420*/  FADD R5, R6, -R17.reuse ;  /* 0x8000001106057221 */ /* 0x110fe20000000000 */
[----:B------:R-:W-:Y:S01]  /*0430*/  FADD R7, R7, -R17 ;  /* 0x8000001107077221 */ /* 0x000fe20000000000 */
[----:B------:R-:W-:Y:S01]  /*0440*/  @P0 FMUL R14, R14, 0.25 ;  /* 0x3e8000000e0e0820 */ /* 0x000fe20000400000 */
[----:B0-----:R-:W-:-:S06]  /*0450*/  FMUL R4, R15, R4 ;  /* 0x000000040f047220 */ /* 0x001fcc0000400000 */
[----:B------:R-:W-:Y:S01]  /*0460*/  @!P1 FMUL R14, R14, 16777216 ;  /* 0x4b8000000e0e9820 */ /* 0x000fe20000400000 */
[C---:B------:R-:W-:Y:S01]  /*0470*/  FMUL R5, R4.reuse, R5 ;  /* 0x0000000504057220 */ /* 0x040fe20000400000 */
[----:B------:R-:W-:-:S03]  /*0480*/  FMUL R7, R4, R7 ;  /* 0x0000000704077220 */ /* 0x000fc60000400000 */
[C-C-:B---3--:R-:W-:Y:S01]  /*0490*/  FFMA R0, R19.reuse, R5, R18.reuse ;  /* 0x0000000513007223 */ /* 0x148fe20000000012 */
[----:B------:R-:W-:Y:S01]  /*04a0*/  FFMA R7, R19, R7, R18 ;  /* 0x0000000713077223 */ /* 0x000fe20000000012 */
[----:B------:R-:W0:Y:S01]  /*04b0*/  MUFU.RCP R14, R14 ;  /* 0x0000000e000e7308 */ /* 0x000e220000001000 */
[----:B------:R-:W-:Y:S01]  /*04c0*/  FSEL R15, R9, 1, P0 ;  /* 0x3f800000090f7808 */ /* 0x000fe20000000000 */
[--C-:B------:R-:W-:Y:S01]  /*04d0*/  FADD R12, R12, R20.reuse ;  /* 0x000000140c0c7221 */ /* 0x100fe20000000000 */
[C---:B------:R-:W-:Y:S01]  /*04e0*/  FSETP.GEU.AND P3, PT, R0.reuse, RZ, PT ;  /* 0x000000ff0000720b */ /* 0x040fe20003f6e000 */
[----:B------:R-:W-:Y:S01]  /*04f0*/  FADD R13, R13, R20 ;  /* 0x000000140d0d7221 */ /* 0x000fe20000000000 */
[C---:B------:R-:W-:Y:S01]  /*0500*/  FSETP.GEU.AND P2, PT, R7.reuse, RZ, PT ;  /* 0x000000ff0700720b */ /* 0x040fe20003f4e000 */
[----:B------:R-:W1:Y:S01]  /*0510*/  LDC.64 R4, c[0x0][0x218] ;  /* 0x00008600ff047b82 */ /* 0x000e620000000a00 */
[----:B------:R-:W-:Y:S02]  /*0520*/  FSEL R9, R0, RZ, P3 ;  /* 0x000000ff00097208 */ /* 0x000fe40001800000 */
[----:B------:R-:W-:Y:S01]  /*0530*/  FSEL R0, R7, RZ, P2 ;  /* 0x000000ff07007208 */ /* 0x000fe20001000000 */
[----:B------:R-:W-:-:S02]  /*0540*/  @!P1 FMUL R15, R15, 16777216 ;  /* 0x4b8000000f0f9820 */ /* 0x000fc40000400000 */
[----:B------:R-:W-:Y:S02]  /*0550*/  FADD R9, R12, R9 ;  /* 0x000000090c097221 */ /* 0x000fe40000000000 */
[----:B------:R-:W-:Y:S01]  /*0560*/  FADD R7, R13, R0 ;  /* 0x000000000d077221 */ /* 0x000fe20000000000 */
[----:B0-----:R-:W-:Y:S01]  /*0570*/  FMUL R14, R14, R15 ;  /* 0x0000000f0e0e7220 */ /* 0x001fe20000400000 */
[C---:B------:R-:W-:Y:S02]  /*0580*/  FADD R9, -R2.reuse, R9 ;  /* 0x0000000902097221 */ /* 0x040fe40000000100 */
[----:B------:R-:W-:Y:S02]  /*0590*/  FADD R7, -R2, R7 ;  /* 0x0000000702077221 */ /* 0x000fe40000000100 */
[-C--:B------:R-:W-:Y:S02]  /*05a0*/  FMUL R9, R9, R14.reuse ;  /* 0x0000000e09097220 */ /* 0x080fe40000400000 */
[----:B------:R-:W-:-:S02]  /*05b0*/  FMUL R14, R7, R14 ;  /* 0x0000000e070e7220 */ /* 0x000fc40000400000 */
[C-C-:B-----5:R-:W-:Y:S02]  /*05c0*/  FFMA R9, R8.reuse, R9, R3.reuse ;  /* 0x0000000908097223 */ /* 0x160fe40000000003 */
[----:B------:R-:W-:-:S03]  /*05d0*/  FFMA R14, R8, R14, R3 ;  /* 0x0000000e080e7223 */ /* 0x000fc60000000003 */
[C---:B------:R-:W-:Y:S02]  /*05e0*/  FSETP.GEU.AND P0, PT, R9.reuse, RZ, PT ;  /* 0x000000ff0900720b */ /* 0x040fe40003f0e000 */
[----:B------:R-:W-:Y:S01]  /*05f0*/  FSETP.GEU.AND P1, PT, R14, RZ, PT ;  /* 0x000000ff0e00720b */ /* 0x000fe20003f2e000 */
[----:B-1----:R-:W-:Y:S01]  /*0600*/  IMAD.WIDE R4, R16, 0x4, R4 ;  /* 0x0000000410047825 */ /* 0x002fe200078e0204 */
[----:B------:R-:W-:Y:S02]  /*0610*/  FSEL R2, R9, RZ, P0 ;  /* 0x000000ff09027208 */ /* 0x000fe40000000000 */
[----:B------:R-:W-:Y:S01]  /*0620*/  FSEL R3, R14, RZ, P1 ;  /* 0x000000ff0e037208 */ /* 0x000fe20000800000 */
[----:B------:R-:W-:Y:S04]  /*0630*/  STG.E.64 desc[UR4][R10.64], R12 ;  /* 0x0000000c0a007986 */ /* 0x000fe8000c101b04 */
[----:B------:R-:W-:Y:S01]  /*0640*/  STG.E.64 desc[UR4][R4.64], R2 ;  /* 0x0000000204007986 */ /* 0x000fe2000c101b04 */
[----:B------:R-:W-:Y:S05]  /*0650*/  EXIT ;  /* 0x000000000000794d */ /* 0x000fea0003800000 */
.L_x_0:
[----:B------:R-:W-:-:S00]  /*0660*/  BRA `(.L_x_0) ;  /* 0xfffffffc00fc7947 */ /* 0x000fc0000383ffff */
[----:B------:R-:W-:-:S00]  /*0670*/  NOP ;  /* 0x0000000000007918 */ /* 0x000fc00000000000 */
        /* <DEDUP_REMOVED lines=8> */
.L_x_1:


//--------------------- .nv.global.init           --------------------------
	.section	.nv.global.init,"aw",@progbits
.nv.global.init:
	.type		_$_str,@object
	.size		_$_str,(_$_str_$_2 - _$_str)
_$_str:
        /*0000*/ 	.byte	0x5f, 0x5f, 0x43, 0x55, 0x44, 0x41, 0x5f, 0x46, 0x54, 0x5a, 0x00
	.type		_$_str_$_2,@object
	.size		_$_str_$_2,(.L_1 - _$_str_$_2)
_$_str_$_2:
        /*000b*/ 	.byte	0x5f, 0x5f, 0x43, 0x55, 0x44, 0x41, 0x5f, 0x50, 0x52, 0x45, 0x43, 0x5f, 0x53, 0x51, 0x52, 0x54
        /*001b*/ 	.byte	0x00
.L_1:


//--------------------- .nv.constant0.triton_poi_fused__native_batch_norm_legit_no_training_add_convolution_relu_1 --------------------------
	.section	.nv.constant0.triton_poi_fused__native_batch_norm_legit_no_training_add_convolution_relu_1,"a",@progbits
	.sectionflags	@""
	.align	4
.nv.constant0.triton_poi_fused__native_batch_norm_legit_no_training_add_convolution_relu_1:
	.zero		628
